	.headerflags	@"EF_CUDA_TEXMODE_UNIFIED EF_CUDA_64BIT_ADDRESS EF_CUDA_ACCELERATORS EF_CUDA_SM90 EF_CUDA_VIRTUAL_SM(EF_CUDA_SM90)"
	.elftype	@"ET_EXEC"


//--------------------- .nv.info                  --------------------------
	.section	.nv.info,"",@"SHT_CUDA_INFO"
	.align	4


	//----- nvinfo : EIATTR_REGCOUNT
	.align		4
        /*0000*/ 	.byte	0x04, 0x2f
        /*0002*/ 	.short	(.L_1 - .L_0)
	.align		4
.L_0:
        /*0004*/ 	.word	index@(triton_poi_fused_avg_pool2d_0)
        /*0008*/ 	.word	0x00000016


	//----- nvinfo : EIATTR_MIN_STACK_SIZE
	.align		4
.L_1:
        /*000c*/ 	.byte	0x04, 0x12
        /*000e*/ 	.short	(.L_3 - .L_2)
	.align		4
.L_2:
        /*0010*/ 	.word	index@(triton_poi_fused_avg_pool2d_0)
        /*0014*/ 	.word	0x00000000


	//----- nvinfo : EIATTR_FRAME_SIZE
	.align		4
.L_3:
        /*0018*/ 	.byte	0x04, 0x11
        /*001a*/ 	.short	(.L_5 - .L_4)
	.align		4
.L_4:
        /*001c*/ 	.word	index@(triton_poi_fused_avg_pool2d_0)
        /*0020*/ 	.word	0x00000000


	//----- nvinfo : EIATTR_MIN_STACK_SIZE
	.align		4
.L_5:
        /*0024*/ 	.byte	0x04, 0x12
        /*0026*/ 	.short	(.L_7 - .L_6)
	.align		4
.L_6:
        /*0028*/ 	.word	index@(triton_poi_fused_avg_pool2d_0)
        /*002c*/ 	.word	0x00000000
.L_7:


//--------------------- .nv.info.triton_poi_fused_avg_pool2d_0 --------------------------
	.section	.nv.info.triton_poi_fused_avg_pool2d_0,"",@"SHT_CUDA_INFO"
	.sectionflags	@""
	.align	4


	//----- nvinfo : EIATTR_CUDA_API_VERSION
	.align		4
        /*0000*/ 	.byte	0x04, 0x37
        /*0002*/ 	.short	(.L_9 - .L_8)
.L_8:
        /*0004*/ 	.word	0x0000007c


	//----- nvinfo : EIATTR_KPARAM_INFO
	.align		4
.L_9:
        /*0008*/ 	.byte	0x04, 0x17
        /*000a*/ 	.short	(.L_11 - .L_10)
.L_10:
        /*000c*/ 	.word	0x00000000
        /*0010*/ 	.short	0x0002
        /*0012*/ 	.short	0x0010
        /*0014*/ 	.byte	0x00, 0xf0, 0x11, 0x00


	//----- nvinfo : EIATTR_KPARAM_INFO
	.align		4
.L_11:
        /*0018*/ 	.byte	0x04, 0x17
        /*001a*/ 	.short	(.L_13 - .L_12)
.L_12:
        /*001c*/ 	.word	0x00000000
        /*0020*/ 	.short	0x0001
        /*0022*/ 	.short	0x0008
        /*0024*/ 	.byte	0x00, 0xf4, 0x21, 0x00


	//----- nvinfo : EIATTR_KPARAM_INFO
	.align		4
.L_13:
        /*0028*/ 	.byte	0x04, 0x17
        /*002a*/ 	.short	(.L_15 - .L_14)
.L_14:
        /*002c*/ 	.word	0x00000000
        /*0030*/ 	.short	0x0000
        /*0032*/ 	.short	0x0000
        /*0034*/ 	.byte	0x00, 0xf4, 0x21, 0x00


	//----- nvinfo : EIATTR_SPARSE_MMA_MASK
	.align		4
.L_15:
        /*0038*/ 	.byte	0x03, 0x50
        /*003a*/ 	.short	0x0000


	//----- nvinfo : EIATTR_MAXREG_COUNT
	.align		4
        /*003c*/ 	.byte	0x03, 0x1b
        /*003e*/ 	.short	0x00ff


	//----- nvinfo : EIATTR_EXIT_INSTR_OFFSETS
	.align		4
        /*0040*/ 	.byte	0x04, 0x1c
        /*0042*/ 	.short	(.L_17 - .L_16)


	//   ....[0]....
.L_16:
        /*0044*/ 	.word	0x000002c0


	//   ....[1]....
        /*0048*/ 	.word	0x00000300


	//----- nvinfo : EIATTR_REQNTID
	.align		4
.L_17:
        /*004c*/ 	.byte	0x04, 0x10
        /*004e*/ 	.short	(.L_19 - .L_18)
.L_18:
        /*0050*/ 	.word	0x00000020
        /*0054*/ 	.word	0x00000001
        /*0058*/ 	.word	0x00000001


	//----- nvinfo : EIATTR_CBANK_PARAM_SIZE
	.align		4
.L_19:
        /*005c*/ 	.byte	0x03, 0x19
        /*005e*/ 	.short	0x0014


	//----- nvinfo : EIATTR_PARAM_CBANK
	.align		4
        /*0060*/ 	.byte	0x04, 0x0a
        /*0062*/ 	.short	(.L_21 - .L_20)
	.align		4
.L_20:
        /*0064*/ 	.word	index@(.nv.constant0.triton_poi_fused_avg_pool2d_0)
        /*0068*/ 	.short	0x0210
        /*006a*/ 	.short	0x0014


	//----- nvinfo : EIATTR_SW_WAR
	.align		4
.L_21:
        /*006c*/ 	.byte	0x04, 0x36
        /*006e*/ 	.short	(.L_23 - .L_22)
.L_22:
        /*0070*/ 	.word	0x00000008
.L_23:


//--------------------- .nv.callgraph             --------------------------
	.section	.nv.callgraph,"",@"SHT_CUDA_CALLGRAPH"
	.align	4
	.sectionentsize	8
	.align		4
        /*0000*/ 	.word	0x00000000
	.align		4
        /*0004*/ 	.word	0xffffffff
	.align		4
        /*0008*/ 	.word	0x00000000
	.align		4
        /*000c*/ 	.word	0xfffffffe
	.align		4
        /*0010*/ 	.word	0x00000000
	.align		4
        /*0014*/ 	.word	0xfffffffd
	.align		4
        /*0018*/ 	.word	0x00000000
	.align		4
        /*001c*/ 	.word	0xfffffffc


//--------------------- .text.triton_poi_fused_avg_pool2d_0 --------------------------
	.section	.text.triton_poi_fused_avg_pool2d_0,"ax",@progbits
	.align	128
        .global         triton_poi_fused_avg_pool2d_0
        .type           triton_poi_fused_avg_pool2d_0,@function
        .size           triton_poi_fused_avg_pool2d_0,(.L_x_1 - triton_poi_fused_avg_pool2d_0)
        .other          triton_poi_fused_avg_pool2d_0,@"STO_CUDA_ENTRY STV_DEFAULT"
triton_poi_fused_avg_pool2d_0:
.text.triton_poi_fused_avg_pool2d_0:
[----:B------:R-:W0:Y:S02]  /*0000*/  LDC R1, c[0x0][0x28] ;  /* 0x00000a00ff017b82 */ /* 0x000e240000000800 */
[----:B------:R-:W1:Y:S01]  /*0010*/  S2R R0, SR_CTAID.X ;  /* 0x0000000000007919 */ /* 0x000e620000002500 */
[----:B------:R-:W2:Y:S01]  /*0020*/  LDC.64 R8, c[0x0][0x210] ;  /* 0x00008400ff087b82 */ /* 0x000ea20000000a00 */
[----:B------:R-:W-:Y:S01]  /*0030*/  HFMA2.MMA R10, -RZ, RZ, 0, 0 ;  /* 0x00000000ff0a7435 */ /* 0x000fe200000001ff */
[----:B------:R-:W-:Y:S01]  /*0040*/  CS2R R14, SRZ ;  /* 0x00000000000e7805 */ /* 0x000fe2000001ff00 */
[----:B------:R-:W3:Y:S01]  /*0050*/  S2R R3, SR_TID.X ;  /* 0x0000000000037919 */ /* 0x000ee20000002100 */
[----:B------:R-:W-:Y:S01]  /*0060*/  CS2R R12, SRZ ;  /* 0x00000000000c7805 */ /* 0x000fe2000001ff00 */
[----:B------:R-:W-:Y:S01]  /*0070*/  ULDC.64 UR4, c[0x0][0x208] ;  /* 0x0000820000047ab9 */ /* 0x000fe20000000a00 */
[----:B-1----:R-:W-:Y:S02]  /*0080*/  SHF.R.U32.HI R5, RZ, 0x19, R0 ;  /* 0x00000019ff057819 */ /* 0x002fe40000011600 */
[----:B------:R-:W-:Y:S02]  /*0090*/  SHF.L.U32 R0, R0, 0x6, RZ ;  /* 0x0000000600007819 */ /* 0x000fe400000006ff */
[----:B------:R-:W-:Y:S01]  /*00a0*/  SGXT.U32 R5, R5, 0x1 ;  /* 0x000000010505781a */ /* 0x000fe20000000000 */
[----:B---3--:R-:W-:Y:S01]  /*00b0*/  IMAD.SHL.U32 R3, R3, 0x2, RZ ;  /* 0x0000000203037824 */ /* 0x008fe200078e00ff */
[----:B------:R-:W-:-:S04]  /*00c0*/  IADD3 R2, R0, 0x1, RZ ;  /* 0x0000000100027810 */ /* 0x000fc80007ffe0ff */
[----:B------:R-:W-:Y:S02]  /*00d0*/  IADD3 R5, R2, R5, RZ ;  /* 0x0000000502057210 */ /* 0x000fe40007ffe0ff */
[----:B------:R-:W-:Y:S02]  /*00e0*/  LOP3.LUT R11, R0, 0x3e, R3, 0xf8, !PT ;  /* 0x0000003e000b7812 */ /* 0x000fe400078ef803 */
[----:B------:R-:W-:Y:S02]  /*00f0*/  LOP3.LUT R5, R5, 0x7fffffc2, RZ, 0xc0, !PT ;  /* 0x7fffffc205057812 */ /* 0x000fe400078ec0ff */
[C---:B------:R-:W-:Y:S02]  /*0100*/  SHF.L.U32 R3, R11.reuse, 0x2, RZ ;  /* 0x000000020b037819 */ /* 0x040fe400000006ff */
[----:B------:R-:W-:Y:S01]  /*0110*/  ISETP.GE.AND P0, PT, R11, 0x40, PT ;  /* 0x000000400b00780c */ /* 0x000fe20003f06270 */
[----:B------:R-:W-:-:S05]  /*0120*/  IMAD.IADD R5, R2, 0x1, -R5 ;  /* 0x0000000102057824 */ /* 0x000fca00078e0a05 */
[----:B------:R-:W-:Y:S01]  /*0130*/  LEA R7, R5, R3, 0x1 ;  /* 0x0000000305077211 */ /* 0x000fe200078e08ff */
[----:B------:R-:W-:Y:S02]  /*0140*/  IMAD.MOV.U32 R0, RZ, RZ, RZ ;  /* 0x000000ffff007224 */ /* 0x000fe400078e00ff */
[----:B--2---:R-:W-:Y:S01]  /*0150*/  IMAD.WIDE R2, R3, 0x4, R8 ;  /* 0x0000000403027825 */ /* 0x004fe200078e0208 */
[----:B------:R-:W-:-:S03]  /*0160*/  IADD3 R17, R7, 0x4, RZ ;  /* 0x0000000407117810 */ /* 0x000fc60007ffe0ff */
[--C-:B------:R-:W-:Y:S01]  /*0170*/  IMAD.WIDE R4, R7, 0x4, R8.reuse ;  /* 0x0000000407047825 */ /* 0x100fe200078e0208 */
[----:B------:R-:W-:Y:S01]  /*0180*/  IADD3 R19, R7, 0x5, RZ ;  /* 0x0000000507137810 */ /* 0x000fe20007ffe0ff */
[----:B------:R-:W2:Y:S02]  /*0190*/  @!P0 LDG.E.EL R0, desc[UR4][R2.64] ;  /* 0x0000000402008981 */ /* 0x000ea4000c2e1900 */
[----:B------:R-:W-:Y:S02]  /*01a0*/  IMAD.WIDE R6, R17, 0x4, R8 ;  /* 0x0000000411067825 */ /* 0x000fe400078e0208 */
[----:B------:R-:W3:Y:S01]  /*01b0*/  @!P0 LDG.E.EL R10, desc[UR4][R4.64] ;  /* 0x00000004040a8981 */ /* 0x000ee2000c2e1900 */
[----:B------:R-:W-:-:S03]  /*01c0*/  CS2R R16, SRZ ;  /* 0x0000000000107805 */ /* 0x000fc6000001ff00 */
[----:B------:R1:W3:Y:S01]  /*01d0*/  @!P0 LDG.E.EL R15, desc[UR4][R4.64+0x4] ;  /* 0x00000404040f8981 */ /* 0x0002e2000c2e1900 */
[----:B------:R-:W-:-:S03]  /*01e0*/  IMAD.WIDE R8, R19, 0x4, R8 ;  /* 0x0000000413087825 */ /* 0x000fc600078e0208 */
[----:B------:R-:W2:Y:S04]  /*01f0*/  @!P0 LDG.E.EL R13, desc[UR4][R2.64+0x4] ;  /* 0x00000404020d8981 */ /* 0x000ea8000c2e1900 */
[----:B------:R-:W4:Y:S01]  /*0200*/  @!P0 LDG.E.EL R12, desc[UR4][R2.64+0x10] ;  /* 0x00001004020c8981 */ /* 0x000f22000c2e1900 */
[----:B-1----:R-:W1:Y:S03]  /*0210*/  LDC.64 R4, c[0x0][0x218] ;  /* 0x00008600ff047b82 */ /* 0x002e660000000a00 */
[----:B------:R-:W5:Y:S04]  /*0220*/  @!P0 LDG.E.EL R14, desc[UR4][R6.64] ;  /* 0x00000004060e8981 */ /* 0x000f68000c2e1900 */
[----:B------:R-:W5:Y:S04]  /*0230*/  @!P0 LDG.E.EL R16, desc[UR4][R2.64+0x14] ;  /* 0x0000140402108981 */ /* 0x000f68000c2e1900 */
[----:B------:R-:W5:Y:S01]  /*0240*/  @!P0 LDG.E.EL R17, desc[UR4][R8.64] ;  /* 0x0000000408118981 */ /* 0x000f62000c2e1900 */
[----:B-1----:R-:W-:-:S04]  /*0250*/  IMAD.WIDE R4, R11, 0x4, R4 ;  /* 0x000000040b047825 */ /* 0x002fc800078e0204 */
[----:B---3--:R-:W-:Y:S01]  /*0260*/  FADD R15, R15, R10 ;  /* 0x0000000a0f0f7221 */ /* 0x008fe20000000000 */
[----:B--2---:R-:W-:-:S04]  /*0270*/  FADD R13, R13, R0 ;  /* 0x000000000d0d7221 */ /* 0x004fc80000000000 */
[----:B----4-:R-:W-:Y:S01]  /*0280*/  FADD R13, R13, R12 ;  /* 0x0000000c0d0d7221 */ /* 0x010fe20000000000 */
[----:B-----5:R-:W-:-:S03]  /*0290*/  FADD R14, R15, R14 ;  /* 0x0000000e0f0e7221 */ /* 0x020fc60000000000 */
[----:B------:R-:W-:Y:S01]  /*02a0*/  FADD R13, R13, R16 ;  /* 0x000000100d0d7221 */ /* 0x000fe20000000000 */
[----:B------:R-:W-:Y:S01]  /*02b0*/  FADD R14, R14, R17 ;  /* 0x000000110e0e7221 */ /* 0x000fe20000000000 */
[----:B------:R-:W-:Y:S06]  /*02c0*/  @P0 EXIT ;  /* 0x000000000000094d */ /* 0x000fec0003800000 */
[----:B------:R-:W-:Y:S01]  /*02d0*/  FMUL R2, R13, 0.25 ;  /* 0x3e8000000d027820 */ /* 0x000fe20000400000 */
[----:B------:R-:W-:-:S05]  /*02e0*/  FMUL R3, R14, 0.25 ;  /* 0x3e8000000e037820 */ /* 0x000fca0000400000 */
[----:B------:R-:W-:Y:S01]  /*02f0*/  STG.E.64 desc[UR4][R4.64], R2 ;  /* 0x0000000204007986 */ /* 0x000fe2000c101b04 */
[----:B------:R-:W-:Y:S05]  /*0300*/  EXIT ;  /* 0x000000000000794d */ /* 0x000fea0003800000 */
.L_x_0:
[----:B------:R-:W-:-:S00]  /*0310*/  BRA `(.L_x_0) ;  /* 0xfffffffc00fc7947 */ /* 0x000fc0000383ffff */
[----:B------:R-:W-:-:S00]  /*0320*/  NOP ;  /* 0x0000000000007918 */ /* 0x000fc00000000000 */
        /* <DEDUP_REMOVED lines=13> */
.L_x_1:


//--------------------- .nv.constant0.triton_poi_fused_avg_pool2d_0 --------------------------
	.section	.nv.constant0.triton_poi_fused_avg_pool2d_0,"a",@progbits
	.sectionflags	@""
	.align	4
.nv.constant0.triton_poi_fused_avg_pool2d_0:
	.zero		548
